	.headerflags	@"EF_CUDA_TEXMODE_UNIFIED EF_CUDA_64BIT_ADDRESS EF_CUDA_ACCELERATORS EF_CUDA_SM90 EF_CUDA_VIRTUAL_SM(EF_CUDA_SM90)"
	.elftype	@"ET_EXEC"


//--------------------- .nv.info                  --------------------------
	.section	.nv.info,"",@"SHT_CUDA_INFO"
	.align	4


	//----- nvinfo : EIATTR_REGCOUNT
	.align		4
        /*0000*/ 	.byte	0x04, 0x2f
        /*0002*/ 	.short	(.L_3 - .L_2)
	.align		4
.L_2:
        /*0004*/ 	.word	index@(triton_poi_fused__native_batch_norm_legit_no_training__unsafe_index_relu_11)
        /*0008*/ 	.word	0x00000020


	//----- nvinfo : EIATTR_MIN_STACK_SIZE
	.align		4
.L_3:
        /*000c*/ 	.byte	0x04, 0x12
        /*000e*/ 	.short	(.L_5 - .L_4)
	.align		4
.L_4:
        /*0010*/ 	.word	index@(triton_poi_fused__native_batch_norm_legit_no_training__unsafe_index_relu_11)
        /*0014*/ 	.word	0x00000000


	//----- nvinfo : EIATTR_FRAME_SIZE
	.align		4
.L_5:
        /*0018*/ 	.byte	0x04, 0x11
        /*001a*/ 	.short	(.L_7 - .L_6)
	.align		4
.L_6:
        /*001c*/ 	.word	index@(triton_poi_fused__native_batch_norm_legit_no_training__unsafe_index_relu_11)
        /*0020*/ 	.word	0x00000000


	//----- nvinfo : EIATTR_MIN_STACK_SIZE
	.align		4
.L_7:
        /*0024*/ 	.byte	0x04, 0x12
        /*0026*/ 	.short	(.L_9 - .L_8)
	.align		4
.L_8:
        /*0028*/ 	.word	index@(triton_poi_fused__native_batch_norm_legit_no_training__unsafe_index_relu_11)
        /*002c*/ 	.word	0x00000000
.L_9:


//--------------------- .nv.info.triton_poi_fused__native_batch_norm_legit_no_training__unsafe_index_relu_11 --------------------------
	.section	.nv.info.triton_poi_fused__native_batch_norm_legit_no_training__unsafe_index_relu_11,"",@"SHT_CUDA_INFO"
	.sectionflags	@""
	.align	4


	//----- nvinfo : EIATTR_CUDA_API_VERSION
	.align		4
        /*0000*/ 	.byte	0x04, 0x37
        /*0002*/ 	.short	(.L_11 - .L_10)
.L_10:
        /*0004*/ 	.word	0x0000007c


	//----- nvinfo : EIATTR_KPARAM_INFO
	.align		4
.L_11:
        /*0008*/ 	.byte	0x04, 0x17
        /*000a*/ 	.short	(.L_13 - .L_12)
.L_12:
        /*000c*/ 	.word	0x00000000
        /*0010*/ 	.short	0x0007
        /*0012*/ 	.short	0x0038
        /*0014*/ 	.byte	0x00, 0xf0, 0x11, 0x00


	//----- nvinfo : EIATTR_KPARAM_INFO
	.align		4
.L_13:
        /*0018*/ 	.byte	0x04, 0x17
        /*001a*/ 	.short	(.L_15 - .L_14)
.L_14:
        /*001c*/ 	.word	0x00000000
        /*0020*/ 	.short	0x0006
        /*0022*/ 	.short	0x0030
        /*0024*/ 	.byte	0x00, 0xf4, 0x21, 0x00


	//----- nvinfo : EIATTR_KPARAM_INFO
	.align		4
.L_15:
        /*0028*/ 	.byte	0x04, 0x17
        /*002a*/ 	.short	(.L_17 - .L_16)
.L_16:
        /*002c*/ 	.word	0x00000000
        /*0030*/ 	.short	0x0005
        /*0032*/ 	.short	0x0028
        /*0034*/ 	.byte	0x00, 0xf4, 0x21, 0x00


	//----- nvinfo : EIATTR_KPARAM_INFO
	.align		4
.L_17:
        /*0038*/ 	.byte	0x04, 0x17
        /*003a*/ 	.short	(.L_19 - .L_18)
.L_18:
        /*003c*/ 	.word	0x00000000
        /*0040*/ 	.short	0x0004
        /*0042*/ 	.short	0x0020
        /*0044*/ 	.byte	0x00, 0xf4, 0x21, 0x00


	//----- nvinfo : EIATTR_KPARAM_INFO
	.align		4
.L_19:
        /*0048*/ 	.byte	0x04, 0x17
        /*004a*/ 	.short	(.L_21 - .L_20)
.L_20:
        /*004c*/ 	.word	0x00000000
        /*0050*/ 	.short	0x0003
        /*0052*/ 	.short	0x0018
        /*0054*/ 	.byte	0x00, 0xf4, 0x21, 0x00


	//----- nvinfo : EIATTR_KPARAM_INFO
	.align		4
.L_21:
        /*0058*/ 	.byte	0x04, 0x17
        /*005a*/ 	.short	(.L_23 - .L_22)
.L_22:
        /*005c*/ 	.word	0x00000000
        /*0060*/ 	.short	0x0002
        /*0062*/ 	.short	0x0010
        /*0064*/ 	.byte	0x00, 0xf4, 0x21, 0x00


	//----- nvinfo : EIATTR_KPARAM_INFO
	.align		4
.L_23:
        /*0068*/ 	.byte	0x04, 0x17
        /*006a*/ 	.short	(.L_25 - .L_24)
.L_24:
        /*006c*/ 	.word	0x00000000
        /*0070*/ 	.short	0x0001
        /*0072*/ 	.short	0x0008
        /*0074*/ 	.byte	0x00, 0xf4, 0x21, 0x00


	//----- nvinfo : EIATTR_KPARAM_INFO
	.align		4
.L_25:
        /*0078*/ 	.byte	0x04, 0x17
        /*007a*/ 	.short	(.L_27 - .L_26)
.L_26:
        /*007c*/ 	.word	0x00000000
        /*0080*/ 	.short	0x0000
        /*0082*/ 	.short	0x0000
        /*0084*/ 	.byte	0x00, 0xf4, 0x21, 0x00


	//----- nvinfo : EIATTR_SPARSE_MMA_MASK
	.align		4
.L_27:
        /*0088*/ 	.byte	0x03, 0x50
        /*008a*/ 	.short	0x0000


	//----- nvinfo : EIATTR_MAXREG_COUNT
	.align		4
        /*008c*/ 	.byte	0x03, 0x1b
        /*008e*/ 	.short	0x00ff


	//----- nvinfo : EIATTR_EXIT_INSTR_OFFSETS
	.align		4
        /*0090*/ 	.byte	0x04, 0x1c
        /*0092*/ 	.short	(.L_29 - .L_28)


	//   ....[0]....
.L_28:
        /*0094*/ 	.word	0x00000c40


	//----- nvinfo : EIATTR_REQNTID
	.align		4
.L_29:
        /*0098*/ 	.byte	0x04, 0x10
        /*009a*/ 	.short	(.L_31 - .L_30)
.L_30:
        /*009c*/ 	.word	0x00000080
        /*00a0*/ 	.word	0x00000001
        /*00a4*/ 	.word	0x00000001


	//----- nvinfo : EIATTR_CBANK_PARAM_SIZE
	.align		4
.L_31:
        /*00a8*/ 	.byte	0x03, 0x19
        /*00aa*/ 	.short	0x003c


	//----- nvinfo : EIATTR_PARAM_CBANK
	.align		4
        /*00ac*/ 	.byte	0x04, 0x0a
        /*00ae*/ 	.short	(.L_33 - .L_32)
	.align		4
.L_32:
        /*00b0*/ 	.word	index@(.nv.constant0.triton_poi_fused__native_batch_norm_legit_no_training__unsafe_index_relu_11)
        /*00b4*/ 	.short	0x0210
        /*00b6*/ 	.short	0x003c


	//----- nvinfo : EIATTR_SW_WAR
	.align		4
.L_33:
        /*00b8*/ 	.byte	0x04, 0x36
        /*00ba*/ 	.short	(.L_35 - .L_34)
.L_34:
        /*00bc*/ 	.word	0x00000008
.L_35:


//--------------------- .nv.callgraph             --------------------------
	.section	.nv.callgraph,"",@"SHT_CUDA_CALLGRAPH"
	.align	4
	.sectionentsize	8
	.align		4
        /*0000*/ 	.word	0x00000000
	.align		4
        /*0004*/ 	.word	0xffffffff
	.align		4
        /*0008*/ 	.word	0x00000000
	.align		4
        /*000c*/ 	.word	0xfffffffe
	.align		4
        /*0010*/ 	.word	0x00000000
	.align		4
        /*0014*/ 	.word	0xfffffffd
	.align		4
        /*0018*/ 	.word	0x00000000
	.align		4
        /*001c*/ 	.word	0xfffffffc


//--------------------- .nv.constant4             --------------------------
	.section	.nv.constant4,"a",@progbits
	.align	8
	.align		8
.nv.constant4:
        /*0000*/ 	.dword	_$_str
	.align		8
        /*0008*/ 	.dword	_$_str_$_2


//--------------------- .text.triton_poi_fused__native_batch_norm_legit_no_training__unsafe_index_relu_11 --------------------------
	.section	.text.triton_poi_fused__native_batch_norm_legit_no_training__unsafe_index_relu_11,"ax",@progbits
	.align	128
        .global         triton_poi_fused__native_batch_norm_legit_no_training__unsafe_index_relu_11
        .type           triton_poi_fused__native_batch_norm_legit_no_training__unsafe_index_relu_11,@function
        .size           triton_poi_fused__native_batch_norm_legit_no_training__unsafe_index_relu_11,(.L_x_1 - triton_poi_fused__native_batch_norm_legit_no_training__unsafe_index_relu_11)
        .other          triton_poi_fused__native_batch_norm_legit_no_training__unsafe_index_relu_11,@"STO_CUDA_ENTRY STV_DEFAULT"
triton_poi_fused__native_batch_norm_legit_no_training__unsafe_index_relu_11:
.text.triton_poi_fused__native_batch_norm_legit_no_training__unsafe_index_relu_11:
[----:B------:R-:W-:Y:S01]  /*0000*/  LDC R1, c[0x0][0x28] ;  /* 0x00000a00ff017b82 */ /* 0x000fe20000000800 */
[----:B------:R-:W1:Y:S07]  /*0010*/  S2R R0, SR_TID.X ;  /* 0x0000000000007919 */ /* 0x000e6e0000002100 */
[----:B------:R-:W2:Y:S01]  /*0020*/  LDC.64 R8, c[0x0][0x210] ;  /* 0x00008400ff087b82 */ /* 0x000ea20000000a00 */
[----:B------:R-:W-:Y:S01]  /*0030*/  ULDC.64 UR4, c[0x0][0x208] ;  /* 0x0000820000047ab9 */ /* 0x000fe20000000a00 */
[----:B------:R-:W-:Y:S01]  /*0040*/  ULDC.64 UR6, c[0x0][0x218] ;  /* 0x0000860000067ab9 */ /* 0x000fe20000000a00 */
[----:B------:R-:W3:Y:S01]  /*0050*/  S2R R3, SR_CTAID.X ;  /* 0x0000000000037919 */ /* 0x000ee20000002500 */
[----:B-1----:R-:W-:Y:S01]  /*0060*/  IMAD.SHL.U32 R0, R0, 0x4, RZ ;  /* 0x0000000400007824 */ /* 0x002fe200078e00ff */
[----:B---3--:R-:W-:-:S04]  /*0070*/  SHF.R.S32.HI R7, RZ, 0x15, R3 ;  /* 0x00000015ff077819 */ /* 0x008fc80000011403 */
[----:B------:R-:W-:Y:S02]  /*0080*/  LOP3.LUT R0, R0, 0x1fc, RZ, 0xc0, !PT ;  /* 0x000001fc00007812 */ /* 0x000fe400078ec0ff */
[----:B------:R-:W-:-:S03]  /*0090*/  SGXT R7, R7, 0x1 ;  /* 0x000000010707781a */ /* 0x000fc60000000200 */
[----:B------:R-:W-:-:S04]  /*00a0*/  IMAD R5, R3, 0x400, R0 ;  /* 0x0000040003057824 */ /* 0x000fc800078e0200 */
[----:B------:R-:W-:Y:S01]  /*00b0*/  VIADD R0, R5, 0x200 ;  /* 0x0000020005007836 */ /* 0x000fe20000000000 */
[----:B------:R-:W-:-:S04]  /*00c0*/  SHF.R.S32.HI R2, RZ, 0x1f, R5 ;  /* 0x0000001fff027819 */ /* 0x000fc80000011405 */
[----:B------:R-:W-:Y:S02]  /*00d0*/  LEA.HI R4, R2, R5, RZ, 0x3 ;  /* 0x0000000502047211 */ /* 0x000fe400078f18ff */
[----:B------:R-:W-:Y:S02]  /*00e0*/  LEA.HI R3, R7, R0, RZ, 0x3 ;  /* 0x0000000007037211 */ /* 0x000fe400078f18ff */
[----:B------:R-:W-:Y:S02]  /*00f0*/  SHF.R.S32.HI R2, RZ, 0x3, R4 ;  /* 0x00000003ff027819 */ /* 0x000fe40000011404 */
[----:B------:R-:W-:Y:S02]  /*0100*/  SHF.R.S32.HI R3, RZ, 0x3, R3 ;  /* 0x00000003ff037819 */ /* 0x000fe40000011403 */
[----:B------:R-:W-:Y:S02]  /*0110*/  LEA.HI R6, R2, R2, RZ, 0x3 ;  /* 0x0000000202067211 */ /* 0x000fe400078f18ff */
[----:B------:R-:W-:-:S02]  /*0120*/  LEA.HI R10, R3, R3, RZ, 0x3 ;  /* 0x00000003030a7211 */ /* 0x000fc400078f18ff */
[----:B------:R-:W-:Y:S02]  /*0130*/  LOP3.LUT R11, R6, 0xfffffff8, RZ, 0xc0, !PT ;  /* 0xfffffff8060b7812 */ /* 0x000fe400078ec0ff */
[----:B------:R-:W-:-:S03]  /*0140*/  LOP3.LUT R10, R10, 0xfffffff8, RZ, 0xc0, !PT ;  /* 0xfffffff80a0a7812 */ /* 0x000fc600078ec0ff */
[----:B------:R-:W-:Y:S02]  /*0150*/  IMAD.IADD R11, R2, 0x1, -R11 ;  /* 0x00000001020b7824 */ /* 0x000fe400078e0a0b */
[----:B------:R-:W-:Y:S02]  /*0160*/  IMAD.IADD R13, R3, 0x1, -R10 ;  /* 0x00000001030d7824 */ /* 0x000fe400078e0a0a */
[----:B--2---:R-:W-:Y:S01]  /*0170*/  IMAD.WIDE R2, R11, 0x8, R8 ;  /* 0x000000080b027825 */ /* 0x004fe200078e0208 */
[----:B------:R-:W-:-:S03]  /*0180*/  LOP3.LUT R4, R4, 0xfffffff8, RZ, 0xc0, !PT ;  /* 0xfffffff804047812 */ /* 0x000fc600078ec0ff */
[----:B------:R-:W-:Y:S02]  /*0190*/  IMAD.WIDE R12, R13, 0x8, R8 ;  /* 0x000000080d0c7825 */ /* 0x000fe400078e0208 */
[----:B------:R-:W2:Y:S02]  /*01a0*/  LDG.E.EL.64 R2, desc[UR4][R2.64] ;  /* 0x0000000402027981 */ /* 0x000ea4000c2e1b00 */
[----:B------:R-:W-:Y:S02]  /*01b0*/  IMAD.IADD R17, R5, 0x1, -R4 ;  /* 0x0000000105117824 */ /* 0x000fe400078e0a04 */
[----:B------:R-:W3:Y:S02]  /*01c0*/  LDG.E.EL.64 R12, desc[UR4][R12.64] ;  /* 0x000000040c0c7981 */ /* 0x000ee4000c2e1b00 */
[----:B------:R-:W-:-:S06]  /*01d0*/  IMAD.WIDE R16, R17, 0x8, R8 ;  /* 0x0000000811107825 */ /* 0x000fcc00078e0208 */
[----:B------:R-:W4:Y:S01]  /*01e0*/  LDG.E.EL.128 R16, desc[UR4][R16.64] ;  /* 0x0000000410107981 */ /* 0x000f22000c2e1d00 */
[----:B------:R-:W-:-:S05]  /*01f0*/  VIADD R4, R5, 0x2 ;  /* 0x0000000205047836 */ /* 0x000fca0000000000 */
[----:B------:R-:W-:-:S04]  /*0200*/  LEA.HI R6, R7, R4, RZ, 0x3 ;  /* 0x0000000407067211 */ /* 0x000fc800078f18ff */
[----:B------:R-:W-:-:S05]  /*0210*/  LOP3.LUT R11, R6, 0xfffffff8, RZ, 0xc0, !PT ;  /* 0xfffffff8060b7812 */ /* 0x000fca00078ec0ff */
[----:B------:R-:W-:-:S04]  /*0220*/  IMAD.IADD R11, R4, 0x1, -R11 ;  /* 0x00000001040b7824 */ /* 0x000fc800078e0a0b */
[----:B------:R-:W-:-:S06]  /*0230*/  IMAD.WIDE R8, R11, 0x8, R8 ;  /* 0x000000080b087825 */ /* 0x000fcc00078e0208 */
[----:B------:R-:W5:Y:S01]  /*0240*/  LDG.E.EL.128 R8, desc[UR4][R8.64] ;  /* 0x0000000408087981 */ /* 0x000f62000c2e1d00 */
[C---:B------:R-:W-:Y:S02]  /*0250*/  LEA.HI R4, R7.reuse, R0, RZ, 0x6 ;  /* 0x0000000007047211 */ /* 0x040fe400078f30ff */
[----:B------:R-:W-:-:S04]  /*0260*/  LEA.HI R7, R7, R5, RZ, 0x6 ;  /* 0x0000000507077211 */ /* 0x000fc800078f30ff */
[--C-:B------:R-:W-:Y:S02]  /*0270*/  SHF.R.S32.HI R0, RZ, 0x6, R7.reuse ;  /* 0x00000006ff007819 */ /* 0x100fe40000011407 */
[----:B------:R-:W-:-:S04]  /*0280*/  SHF.R.S32.HI R7, RZ, 0x1f, R7 ;  /* 0x0000001fff077819 */ /* 0x000fc80000011407 */
[----:B------:R-:W-:Y:S02]  /*0290*/  LEA.HI R7, R7, R0, RZ, 0xa ;  /* 0x0000000007077211 */ /* 0x000fe400078f50ff */
[----:B--2---:R-:W-:-:S04]  /*02a0*/  SHF.R.U32.HI R21, RZ, 0x1d, R3 ;  /* 0x0000001dff157819 */ /* 0x004fc80000011603 */
[----:B------:R-:W-:Y:S02]  /*02b0*/  LOP3.LUT R21, R21, 0x4, RZ, 0xc0, !PT ;  /* 0x0000000415157812 */ /* 0x000fe400078ec0ff */
[----:B---3--:R-:W-:Y:S02]  /*02c0*/  SHF.R.U32.HI R15, RZ, 0x1d, R13 ;  /* 0x0000001dff0f7819 */ /* 0x008fe4000001160d */
[----:B------:R-:W-:Y:S02]  /*02d0*/  IADD3 R2, P0, R2, R21, RZ ;  /* 0x0000001502027210 */ /* 0x000fe40007f1e0ff */
[----:B------:R-:W-:Y:S02]  /*02e0*/  LOP3.LUT R15, R15, 0x4, RZ, 0xc0, !PT ;  /* 0x000000040f0f7812 */ /* 0x000fe400078ec0ff */
[----:B----4-:R-:W-:Y:S01]  /*02f0*/  SHF.R.U32.HI R6, RZ, 0x1b, R19 ;  /* 0x0000001bff067819 */ /* 0x010fe20000011613 */
[----:B------:R-:W-:Y:S01]  /*0300*/  IMAD.X R3, RZ, RZ, R3, P0 ;  /* 0x000000ffff037224 */ /* 0x000fe200000e0603 */
[----:B------:R-:W-:-:S02]  /*0310*/  LEA R14, P0, R16, UR6, 0x2 ;  /* 0x00000006100e7c11 */ /* 0x000fc4000f8010ff */
[----:B------:R-:W-:Y:S02]  /*0320*/  IADD3 R22, P1, R12, R15, RZ ;  /* 0x0000000f0c167210 */ /* 0x000fe40007f3e0ff */
[----:B------:R-:W-:Y:S02]  /*0330*/  LEA.HI.X R15, R16, UR7, R17, 0x2, P0 ;  /* 0x00000007100f7c11 */ /* 0x000fe400080f1411 */
[----:B------:R-:W-:Y:S01]  /*0340*/  LEA R16, P0, R18, UR6, 0x2 ;  /* 0x0000000612107c11 */ /* 0x000fe2000f8010ff */
[----:B------:R-:W-:Y:S01]  /*0350*/  IMAD.X R21, RZ, RZ, R13, P1 ;  /* 0x000000ffff157224 */ /* 0x000fe200008e060d */
[----:B------:R-:W-:Y:S01]  /*0360*/  SHF.R.U32.HI R23, RZ, 0x1b, R17 ;  /* 0x0000001bff177819 */ /* 0x000fe20000011611 */
[----:B------:R-:W-:Y:S01]  /*0370*/  IMAD.SHL.U32 R17, R2, 0x10, RZ ;  /* 0x0000001002117824 */ /* 0x000fe200078e00ff */
[----:B------:R-:W-:Y:S02]  /*0380*/  LEA.HI.X R12, R18, UR7, R19, 0x2, P0 ;  /* 0x00000007120c7c11 */ /* 0x000fe400080f1413 */
[----:B------:R-:W1:Y:S01]  /*0390*/  LDC.64 R18, c[0x0][0x228] ;  /* 0x00008a00ff127b82 */ /* 0x000e620000000a00 */
[----:B------:R-:W-:-:S02]  /*03a0*/  LOP3.LUT R23, R23, 0x10, RZ, 0xc0, !PT ;  /* 0x0000001017177812 */ /* 0x000fc400078ec0ff */
[----:B------:R-:W-:Y:S02]  /*03b0*/  SHF.L.U64.HI R20, R2, 0x4, R3 ;  /* 0x0000000402147819 */ /* 0x000fe40000010203 */
[----:B------:R-:W-:Y:S02]  /*03c0*/  LOP3.LUT R3, R7, 0xfffffc00, RZ, 0xc0, !PT ;  /* 0xfffffc0007037812 */ /* 0x000fe400078ec0ff */
[----:B------:R-:W-:Y:S02]  /*03d0*/  IADD3 R2, P0, P1, R17, R14, R23 ;  /* 0x0000000e11027210 */ /* 0x000fe4000791e017 */
[--C-:B------:R-:W-:Y:S02]  /*03e0*/  SHF.R.S32.HI R13, RZ, 0x6, R4.reuse ;  /* 0x00000006ff0d7819 */ /* 0x100fe40000011404 */
[----:B------:R-:W-:Y:S02]  /*03f0*/  SHF.R.S32.HI R4, RZ, 0x1f, R4 ;  /* 0x0000001fff047819 */ /* 0x000fe40000011404 */
[----:B------:R-:W-:Y:S01]  /*0400*/  LOP3.LUT R7, R6, 0x10, RZ, 0xc0, !PT ;  /* 0x0000001006077812 */ /* 0x000fe200078ec0ff */
[----:B------:R-:W-:Y:S01]  /*0410*/  IMAD.IADD R6, R0, 0x1, -R3 ;  /* 0x0000000100067824 */ /* 0x000fe200078e0a03 */
[C---:B------:R-:W-:Y:S01]  /*0420*/  SHF.L.U64.HI R21, R22.reuse, 0x4, R21 ;  /* 0x0000000416157819 */ /* 0x040fe20000010215 */
[----:B------:R-:W-:Y:S01]  /*0430*/  IMAD.SHL.U32 R22, R22, 0x10, RZ ;  /* 0x0000001016167824 */ /* 0x000fe200078e00ff */
[----:B------:R-:W-:Y:S01]  /*0440*/  IADD3.X R3, R20, R15, RZ, P0, P1 ;  /* 0x0000000f14037210 */ /* 0x000fe200007e24ff */
[----:B------:R-:W-:Y:S01]  /*0450*/  IMAD.SHL.U32 R0, R0, 0x10, RZ ;  /* 0x0000001000007824 */ /* 0x000fe200078e00ff */
[----:B------:R-:W-:-:S02]  /*0460*/  LEA.HI R4, R4, R13, RZ, 0xa ;  /* 0x0000000d04047211 */ /* 0x000fc400078f50ff */
[-C--:B------:R-:W-:Y:S01]  /*0470*/  IADD3 R26, P2, P3, R17, R16.reuse, R7 ;  /* 0x00000010111a7210 */ /* 0x080fe20007b5e007 */
[----:B------:R-:W-:Y:S01]  /*0480*/  IMAD.WIDE R2, R0, 0x4, R2 ;  /* 0x0000000400027825 */ /* 0x000fe200078e0202 */
[----:B------:R-:W-:Y:S02]  /*0490*/  IADD3 R16, P1, P0, R22, R16, R7 ;  /* 0x0000001016107210 */ /* 0x000fe4000783e007 */
[----:B------:R-:W-:Y:S01]  /*04a0*/  LOP3.LUT R7, R4, 0xfffffc00, RZ, 0xc0, !PT ;  /* 0xfffffc0004077812 */ /* 0x000fe200078ec0ff */
[----:B-1----:R-:W-:Y:S01]  /*04b0*/  IMAD.WIDE R24, R6, 0x4, R18 ;  /* 0x0000000406187825 */ /* 0x002fe200078e0212 */
[----:B------:R-:W-:Y:S01]  /*04c0*/  IADD3.X R27, R20, R12, RZ, P2, P3 ;  /* 0x0000000c141b7210 */ /* 0x000fe200017e64ff */
[----:B------:R-:W2:Y:S01]  /*04d0*/  LDG.E.EL R3, desc[UR4][R2.64] ;  /* 0x0000000402037981 */ /* 0x000ea2000c2e1900 */
[----:B------:R-:W-:Y:S01]  /*04e0*/  IADD3 R14, P4, P5, R22, R14, R23 ;  /* 0x0000000e160e7210 */ /* 0x000fe20007d9e017 */
[----:B------:R-:W-:Y:S02]  /*04f0*/  IMAD.IADD R7, R13, 0x1, -R7 ;  /* 0x000000010d077824 */ /* 0x000fe400078e0a07 */
[----:B------:R-:W-:Y:S01]  /*0500*/  IMAD.WIDE R26, R0, 0x4, R26 ;  /* 0x00000004001a7825 */ /* 0x000fe200078e021a */
[----:B------:R1:W3:Y:S03]  /*0510*/  LDG.E.EL R2, desc[UR4][R24.64] ;  /* 0x0000000418027981 */ /* 0x0002e6000c2e1900 */
[----:B------:R-:W-:Y:S01]  /*0520*/  IMAD.WIDE R18, R7, 0x4, R18 ;  /* 0x0000000407127825 */ /* 0x000fe200078e0212 */
[----:B-----5:R-:W-:Y:S01]  /*0530*/  LEA R23, P3, R10, UR6, 0x2 ;  /* 0x000000060a177c11 */ /* 0x020fe2000f8610ff */
[----:B------:R4:W5:Y:S04]  /*0540*/  LDG.E.EL R4, desc[UR4][R26.64] ;  /* 0x000000041a047981 */ /* 0x000968000c2e1900 */
[----:B------:R-:W2:Y:S01]  /*0550*/  LDG.E.EL R18, desc[UR4][R18.64] ;  /* 0x0000000412127981 */ /* 0x000ea2000c2e1900 */
[----:B-1----:R-:W-:-:S02]  /*0560*/  LEA R24, P2, R8, UR6, 0x2 ;  /* 0x0000000608187c11 */ /* 0x002fc4000f8410ff */
[--C-:B------:R-:W-:Y:S02]  /*0570*/  SHF.R.U32.HI R25, RZ, 0x1b, R9.reuse ;  /* 0x0000001bff197819 */ /* 0x100fe40000011609 */
[----:B----4-:R-:W-:Y:S02]  /*0580*/  LEA.HI.X R26, R8, UR7, R9, 0x2, P2 ;  /* 0x00000007081a7c11 */ /* 0x010fe400090f1409 */
[----:B------:R-:W-:Y:S02]  /*0590*/  LOP3.LUT R25, R25, 0x10, RZ, 0xc0, !PT ;  /* 0x0000001019197812 */ /* 0x000fe400078ec0ff */
[--C-:B------:R-:W-:Y:S02]  /*05a0*/  SHF.R.U32.HI R9, RZ, 0x1b, R11.reuse ;  /* 0x0000001bff097819 */ /* 0x100fe4000001160b */
[----:B------:R-:W-:Y:S02]  /*05b0*/  LEA.HI.X R10, R10, UR7, R11, 0x2, P3 ;  /* 0x000000070a0a7c11 */ /* 0x000fe400098f140b */
[----:B------:R-:W-:-:S02]  /*05c0*/  IADD3 R8, P3, P2, R17, R24, R25 ;  /* 0x0000001811087210 */ /* 0x000fc40007a7e019 */
[----:B------:R-:W-:Y:S02]  /*05d0*/  LOP3.LUT R11, R9, 0x10, RZ, 0xc0, !PT ;  /* 0x00000010090b7812 */ /* 0x000fe400078ec0ff */
[C---:B------:R-:W-:Y:S02]  /*05e0*/  IADD3.X R9, R20.reuse, R26, RZ, P3, P2 ;  /* 0x0000001a14097210 */ /* 0x040fe40001fe44ff */
[----:B------:R-:W-:Y:S02]  /*05f0*/  IADD3 R28, P2, P3, R17, R23, R11 ;  /* 0x00000017111c7210 */ /* 0x000fe40007b5e00b */
[----:B------:R-:W-:Y:S02]  /*0600*/  IADD3.X R15, R21, R15, RZ, P4, P5 ;  /* 0x0000000f150f7210 */ /* 0x000fe400027ea4ff */
[----:B------:R-:W-:Y:S02]  /*0610*/  IADD3.X R29, R20, R10, RZ, P2, P3 ;  /* 0x0000000a141d7210 */ /* 0x000fe400017e64ff */
[----:B------:R-:W-:-:S02]  /*0620*/  IADD3 R24, P4, P5, R22, R24, R25 ;  /* 0x0000001816187210 */ /* 0x000fc40007d9e019 */
[----:B------:R-:W-:Y:S02]  /*0630*/  IADD3 R20, P2, P3, R22, R23, R11 ;  /* 0x0000001716147210 */ /* 0x000fe40007b5e00b */
[----:B------:R-:W1:Y:S01]  /*0640*/  LDC.64 R22, c[0x0][0x220] ;  /* 0x00008800ff167b82 */ /* 0x000e620000000a00 */
[C---:B------:R-:W-:Y:S01]  /*0650*/  IMAD.WIDE R8, R0.reuse, 0x4, R8 ;  /* 0x0000000400087825 */ /* 0x040fe200078e0208 */
[C---:B------:R-:W-:Y:S02]  /*0660*/  IADD3.X R17, R21.reuse, R12, RZ, P1, P0 ;  /* 0x0000000c15117210 */ /* 0x040fe40000fe04ff */
[C---:B------:R-:W-:Y:S01]  /*0670*/  IADD3.X R25, R21.reuse, R26, RZ, P4, P5 ;  /* 0x0000001a15197210 */ /* 0x040fe200027ea4ff */
[----:B------:R-:W-:Y:S01]  /*0680*/  IMAD.WIDE R28, R0, 0x4, R28 ;  /* 0x00000004001c7825 */ /* 0x000fe200078e021c */
[----:B------:R-:W-:Y:S01]  /*0690*/  IADD3.X R21, R21, R10, RZ, P2, P3 ;  /* 0x0000000a15157210 */ /* 0x000fe200017e64ff */
[----:B------:R4:W5:Y:S01]  /*06a0*/  LDG.E.EL R0, desc[UR4][R8.64] ;  /* 0x0000000408007981 */ /* 0x000962000c2e1900 */
[----:B------:R-:W1:Y:S01]  /*06b0*/  LDC.64 R10, c[0x0][0x238] ;  /* 0x00008e00ff0a7b82 */ /* 0x000e620000000a00 */
[----:B------:R-:W-:-:S02]  /*06c0*/  IMAD.SHL.U32 R13, R13, 0x10, RZ ;  /* 0x000000100d0d7824 */ /* 0x000fc400078e00ff */
[----:B------:R-:W5:Y:S05]  /*06d0*/  LDG.E.EL R28, desc[UR4][R28.64] ;  /* 0x000000041c1c7981 */ /* 0x000f6a000c2e1900 */
[----:B----4-:R-:W4:Y:S01]  /*06e0*/  LDC.64 R8, c[0x0][0x230] ;  /* 0x00008c00ff087b82 */ /* 0x010f220000000a00 */
[----:B------:R-:W-:-:S04]  /*06f0*/  IMAD.WIDE R14, R13, 0x4, R14 ;  /* 0x000000040d0e7825 */ /* 0x000fc800078e020e */
[----:B-1----:R-:W-:-:S05]  /*0700*/  IMAD.WIDE R26, R6, 0x4, R22 ;  /* 0x00000004061a7825 */ /* 0x002fca00078e0216 */
[----:B------:R4:W5:Y:S01]  /*0710*/  LDG.E.EL R12, desc[UR4][R26.64] ;  /* 0x000000041a0c7981 */ /* 0x000962000c2e1900 */
[----:B------:R-:W-:-:S04]  /*0720*/  IMAD.WIDE R22, R7, 0x4, R22 ;  /* 0x0000000407167825 */ /* 0x000fc800078e0216 */
[C---:B------:R-:W-:Y:S02]  /*0730*/  IMAD.WIDE R16, R13.reuse, 0x4, R16 ;  /* 0x000000040d107825 */ /* 0x040fe400078e0210 */
[----:B------:R-:W5:Y:S02]  /*0740*/  LDG.E.EL R22, desc[UR4][R22.64] ;  /* 0x0000000416167981 */ /* 0x000f64000c2e1900 */
[C---:B------:R-:W-:Y:S02]  /*0750*/  IMAD.WIDE R24, R13.reuse, 0x4, R24 ;  /* 0x000000040d187825 */ /* 0x040fe400078e0218 */
[----:B------:R-:W5:Y:S02]  /*0760*/  LDG.E.EL R17, desc[UR4][R16.64] ;  /* 0x0000000410117981 */ /* 0x000f64000c2e1900 */
[----:B------:R-:W-:Y:S02]  /*0770*/  IMAD.WIDE R20, R13, 0x4, R20 ;  /* 0x000000040d147825 */ /* 0x000fe400078e0214 */
[----:B------:R1:W5:Y:S02]  /*0780*/  LDG.E.EL R13, desc[UR4][R14.64] ;  /* 0x000000040e0d7981 */ /* 0x000364000c2e1900 */
[----:B----4-:R-:W-:-:S02]  /*0790*/  IMAD.WIDE R26, R6, 0x4, R8 ;  /* 0x00000004061a7825 */ /* 0x010fc400078e0208 */
[----:B------:R-:W4:Y:S02]  /*07a0*/  LDG.E.EL R25, desc[UR4][R24.64] ;  /* 0x0000000418197981 */ /* 0x000f24000c2e1900 */
[C---:B------:R-:W-:Y:S02]  /*07b0*/  IMAD.WIDE R8, R7.reuse, 0x4, R8 ;  /* 0x0000000407087825 */ /* 0x040fe400078e0208 */
[----:B------:R-:W4:Y:S02]  /*07c0*/  LDG.E.EL R21, desc[UR4][R20.64] ;  /* 0x0000000414157981 */ /* 0x000f24000c2e1900 */
[--C-:B01----:R-:W-:Y:S02]  /*07d0*/  IMAD.WIDE R14, R6, 0x4, R10.reuse ;  /* 0x00000004060e7825 */ /* 0x103fe400078e020a */
[----:B------:R-:W4:Y:S02]  /*07e0*/  LDG.E.EL R26, desc[UR4][R26.64] ;  /* 0x000000041a1a7981 */ /* 0x000f24000c2e1900 */
[----:B------:R-:W-:-:S02]  /*07f0*/  IMAD.WIDE R10, R7, 0x4, R10 ;  /* 0x00000004070a7825 */ /* 0x000fc400078e020a */
[----:B------:R-:W4:Y:S04]  /*0800*/  LDG.E.EL R7, desc[UR4][R14.64] ;  /* 0x000000040e077981 */ /* 0x000f28000c2e1900 */
[----:B------:R-:W4:Y:S04]  /*0810*/  LDG.E.EL R8, desc[UR4][R8.64] ;  /* 0x0000000408087981 */ /* 0x000f28000c2e1900 */
[----:B------:R0:W4:Y:S02]  /*0820*/  LDG.E.EL R11, desc[UR4][R10.64] ;  /* 0x000000040a0b7981 */ /* 0x000124000c2e1900 */
[----:B0-----:R-:W-:-:S02]  /*0830*/  IMAD.MOV.U32 R10, RZ, RZ, 0x3e800000 ;  /* 0x3e800000ff0a7424 */ /* 0x001fc400078e00ff */
[----:B---3--:R-:W-:-:S04]  /*0840*/  FADD R2, R2, 9.9999997473787516356e-06 ;  /* 0x3727c5ac02027421 */ /* 0x008fc80000000000 */
[----:B------:R-:W0:Y:S01]  /*0850*/  MUFU.SQRT R16, R2 ;  /* 0x0000000200107308 */ /* 0x000e220000002000 */
[----:B--2---:R-:W-:-:S07]  /*0860*/  FADD R18, R18, 9.9999997473787516356e-06 ;  /* 0x3727c5ac12127421 */ /* 0x004fce0000000000 */
[----:B------:R-:W1:Y:S01]  /*0870*/  MUFU.SQRT R19, R18 ;  /* 0x0000001200137308 */ /* 0x000e620000002000 */
[C---:B0-----:R-:W-:Y:S02]  /*0880*/  FSETP.GT.AND P0, PT, R16.reuse, 8.50705917302346158658e+37, PT ;  /* 0x7e8000001000780b */ /* 0x041fe40003f04000 */
[----:B------:R-:W-:Y:S02]  /*0890*/  FSETP.GEU.AND P2, PT, R16, 1.175494350822287508e-38, PT ;  /* 0x008000001000780b */ /* 0x000fe40003f4e000 */
[C---:B-1----:R-:W-:Y:S02]  /*08a0*/  FSETP.GT.AND P1, PT, R19.reuse, 8.50705917302346158658e+37, PT ;  /* 0x7e8000001300780b */ /* 0x042fe40003f24000 */
[----:B------:R-:W-:-:S07]  /*08b0*/  FSETP.GEU.AND P3, PT, R19, 1.175494350822287508e-38, PT ;  /* 0x008000001300780b */ /* 0x000fce0003f6e000 */
[----:B------:R-:W-:-:S04]  /*08c0*/  @P0 FMUL R16, R16, 0.25 ;  /* 0x3e80000010100820 */ /* 0x000fc80000400000 */
[----:B------:R-:W-:Y:S01]  /*08d0*/  @!P2 FMUL R16, R16, 16777216 ;  /* 0x4b8000001010a820 */ /* 0x000fe20000400000 */
[----:B------:R-:W-:-:S05]  /*08e0*/  @P1 FMUL R19, R19, 0.25 ;  /* 0x3e80000013131820 */ /* 0x000fca0000400000 */
[----:B------:R-:W0:Y:S01]  /*08f0*/  MUFU.RCP R16, R16 ;  /* 0x0000001000107308 */ /* 0x000e220000001000 */
[----:B------:R-:W-:Y:S01]  /*0900*/  @!P3 FMUL R19, R19, 16777216 ;  /* 0x4b8000001313b820 */ /* 0x000fe20000400000 */
[----:B------:R-:W-:-:S06]  /*0910*/  FSEL R15, R10, 1, P0 ;  /* 0x3f8000000a0f7808 */ /* 0x000fcc0000000000 */
[----:B------:R-:W1:Y:S01]  /*0920*/  MUFU.RCP R9, R19 ;  /* 0x0000001300097308 */ /* 0x000e620000001000 */
[----:B------:R-:W-:Y:S01]  /*0930*/  @!P2 FMUL R15, R15, 16777216 ;  /* 0x4b8000000f0fa820 */ /* 0x000fe20000400000 */
[----:B------:R-:W-:-:S03]  /*0940*/  FSEL R10, R10, 1, P1 ;  /* 0x3f8000000a0a7808 */ /* 0x000fc60000800000 */
[----:B0-----:R-:W-:Y:S02]  /*0950*/  FMUL R15, R16, R15 ;  /* 0x0000000f100f7220 */ /* 0x001fe40000400000 */
[----:B------:R-:W-:Y:S01]  /*0960*/  @!P3 FMUL R10, R10, 16777216 ;  /* 0x4b8000000a0ab820 */ /* 0x000fe20000400000 */
[C---:B-----5:R-:W-:Y:S01]  /*0970*/  FADD R6, -R12.reuse, R3 ;  /* 0x000000030c067221 */ /* 0x060fe20000000100 */
[C---:B------:R-:W-:Y:S01]  /*0980*/  FADD R4, -R12.reuse, R4 ;  /* 0x000000040c047221 */ /* 0x040fe20000000100 */
[----:B------:R-:W0:Y:S01]  /*0990*/  LDC.64 R2, c[0x0][0x240] ;  /* 0x00009000ff027b82 */ /* 0x000e220000000a00 */
[C---:B------:R-:W-:Y:S01]  /*09a0*/  FADD R0, -R12.reuse, R0 ;  /* 0x000000000c007221 */ /* 0x040fe20000000100 */
[----:B------:R-:W-:Y:S01]  /*09b0*/  FADD R28, -R12, R28 ;  /* 0x0000001c0c1c7221 */ /* 0x000fe20000000100 */
[C---:B------:R-:W-:Y:S02]  /*09c0*/  FMUL R14, R15.reuse, R4 ;  /* 0x000000040f0e7220 */ /* 0x040fe40000400000 */
[C---:B------:R-:W-:Y:S01]  /*09d0*/  FMUL R12, R15.reuse, R0 ;  /* 0x000000000f0c7220 */ /* 0x040fe20000400000 */
[C---:B------:R-:W-:Y:S01]  /*09e0*/  FMUL R28, R15.reuse, R28 ;  /* 0x0000001c0f1c7220 */ /* 0x040fe20000400000 */
[----:B------:R-:W-:Y:S01]  /*09f0*/  FMUL R15, R15, R6 ;  /* 0x000000060f0f7220 */ /* 0x000fe20000400000 */
[----:B-1----:R-:W-:Y:S01]  /*0a00*/  FMUL R10, R9, R10 ;  /* 0x0000000a090a7220 */ /* 0x002fe20000400000 */
[C---:B------:R-:W-:Y:S01]  /*0a10*/  FADD R17, -R22.reuse, R17 ;  /* 0x0000001116117221 */ /* 0x040fe20000000100 */
[C---:B------:R-:W-:Y:S01]  /*0a20*/  FADD R13, -R22.reuse, R13 ;  /* 0x0000000d160d7221 */ /* 0x040fe20000000100 */
[C---:B----4-:R-:W-:Y:S01]  /*0a30*/  FADD R25, -R22.reuse, R25 ;  /* 0x0000001916197221 */ /* 0x050fe20000000100 */
[----:B------:R-:W-:-:S03]  /*0a40*/  FADD R21, -R22, R21 ;  /* 0x0000001516157221 */ /* 0x000fc60000000100 */
[C---:B------:R-:W-:Y:S01]  /*0a50*/  FMUL R4, R10.reuse, R25 ;  /* 0x000000190a047220 */ /* 0x040fe20000400000 */
[C---:B------:R-:W-:Y:S01]  /*0a60*/  FMUL R6, R10.reuse, R17 ;  /* 0x000000110a067220 */ /* 0x040fe20000400000 */
[C---:B------:R-:W-:Y:S01]  /*0a70*/  FMUL R13, R10.reuse, R13 ;  /* 0x0000000d0a0d7220 */ /* 0x040fe20000400000 */
[----:B------:R-:W-:Y:S01]  /*0a80*/  FMUL R0, R10, R21 ;  /* 0x000000150a007220 */ /* 0x000fe20000400000 */
[C-C-:B------:R-:W-:Y:S01]  /*0a90*/  FFMA R15, R26.reuse, R15, R7.reuse ;  /* 0x0000000f1a0f7223 */ /* 0x140fe20000000007 */
[C-C-:B------:R-:W-:Y:S01]  /*0aa0*/  FFMA R14, R26.reuse, R14, R7.reuse ;  /* 0x0000000e1a0e7223 */ /* 0x140fe20000000007 */
[C-C-:B------:R-:W-:Y:S01]  /*0ab0*/  FFMA R12, R26.reuse, R12, R7.reuse ;  /* 0x0000000c1a0c7223 */ /* 0x140fe20000000007 */
[----:B------:R-:W-:Y:S01]  /*0ac0*/  FFMA R7, R26, R28, R7 ;  /* 0x0000001c1a077223 */ /* 0x000fe20000000007 */
[C-C-:B------:R-:W-:Y:S01]  /*0ad0*/  FFMA R13, R8.reuse, R13, R11.reuse ;  /* 0x0000000d080d7223 */ /* 0x140fe2000000000b */
[C-C-:B------:R-:W-:Y:S01]  /*0ae0*/  FFMA R9, R8.reuse, R6, R11.reuse ;  /* 0x0000000608097223 */ /* 0x140fe2000000000b */
[C-C-:B------:R-:W-:Y:S01]  /*0af0*/  FFMA R10, R8.reuse, R4, R11.reuse ;  /* 0x00000004080a7223 */ /* 0x140fe2000000000b */
[----:B------:R-:W-:Y:S01]  /*0b00*/  FFMA R0, R8, R0, R11 ;  /* 0x0000000008007223 */ /* 0x000fe2000000000b */
[----:B------:R-:W-:-:S02]  /*0b10*/  FSETP.GEU.AND P6, PT, R7, RZ, PT ;  /* 0x000000ff0700720b */ /* 0x000fc40003fce000 */
[----:B------:R-:W-:Y:S02]  /*0b20*/  FSETP.GEU.AND P0, PT, R12, RZ, PT ;  /* 0x000000ff0c00720b */ /* 0x000fe40003f0e000 */
[----:B------:R-:W-:Y:S02]  /*0b30*/  SEL R7, R7, RZ, P6 ;  /* 0x000000ff07077207 */ /* 0x000fe40003000000 */
[----:B------:R-:W-:Y:S02]  /*0b40*/  FSETP.GEU.AND P1, PT, R14, RZ, PT ;  /* 0x000000ff0e00720b */ /* 0x000fe40003f2e000 */
[----:B------:R-:W-:Y:S02]  /*0b50*/  FSETP.GEU.AND P2, PT, R15, RZ, PT ;  /* 0x000000ff0f00720b */ /* 0x000fe40003f4e000 */
[----:B------:R-:W-:Y:S02]  /*0b60*/  FSETP.GEU.AND P3, PT, R0, RZ, PT ;  /* 0x000000ff0000720b */ /* 0x000fe40003f6e000 */
[----:B------:R-:W-:-:S02]  /*0b70*/  FSETP.GEU.AND P4, PT, R10, RZ, PT ;  /* 0x000000ff0a00720b */ /* 0x000fc40003f8e000 */
[----:B------:R-:W-:Y:S02]  /*0b80*/  FSETP.GEU.AND P5, PT, R9, RZ, PT ;  /* 0x000000ff0900720b */ /* 0x000fe40003fae000 */
[----:B------:R-:W-:Y:S01]  /*0b90*/  FSETP.GEU.AND P6, PT, R13, RZ, PT ;  /* 0x000000ff0d00720b */ /* 0x000fe20003fce000 */
[----:B0-----:R-:W-:Y:S01]  /*0ba0*/  IMAD.WIDE R2, R5, 0x4, R2 ;  /* 0x0000000405027825 */ /* 0x001fe200078e0202 */
[----:B------:R-:W-:Y:S02]  /*0bb0*/  SEL R6, R12, RZ, P0 ;  /* 0x000000ff0c067207 */ /* 0x000fe40000000000 */
[----:B------:R-:W-:Y:S02]  /*0bc0*/  SEL R5, R14, RZ, P1 ;  /* 0x000000ff0e057207 */ /* 0x000fe40000800000 */
[----:B------:R-:W-:Y:S02]  /*0bd0*/  SEL R4, R15, RZ, P2 ;  /* 0x000000ff0f047207 */ /* 0x000fe40001000000 */
[----:B------:R-:W-:-:S02]  /*0be0*/  SEL R11, R0, RZ, P3 ;  /* 0x000000ff000b7207 */ /* 0x000fc40001800000 */
[----:B------:R-:W-:Y:S02]  /*0bf0*/  SEL R10, R10, RZ, P4 ;  /* 0x000000ff0a0a7207 */ /* 0x000fe40002000000 */
[----:B------:R-:W-:Y:S02]  /*0c00*/  SEL R9, R9, RZ, P5 ;  /* 0x000000ff09097207 */ /* 0x000fe40002800000 */
[----:B------:R-:W-:Y:S01]  /*0c10*/  SEL R8, R13, RZ, P6 ;  /* 0x000000ff0d087207 */ /* 0x000fe20003000000 */
[----:B------:R-:W-:Y:S04]  /*0c20*/  STG.E.128 desc[UR4][R2.64], R4 ;  /* 0x0000000402007986 */ /* 0x000fe8000c101d04 */
[----:B------:R-:W-:Y:S01]  /*0c30*/  STG.E.128 desc[UR4][R2.64+0x800], R8 ;  /* 0x0008000802007986 */ /* 0x000fe2000c101d04 */
[----:B------:R-:W-:Y:S05]  /*0c40*/  EXIT ;  /* 0x000000000000794d */ /* 0x000fea0003800000 */
.L_x_0:
[----:B------:R-:W-:-:S00]  /*0c50*/  BRA `(.L_x_0) ;  /* 0xfffffffc00fc7947 */ /* 0x000fc0000383ffff */
[----:B------:R-:W-:-:S00]  /*0c60*/  NOP ;  /* 0x0000000000007918 */ /* 0x000fc00000000000 */
        /* <DEDUP_REMOVED lines=9> */
.L_x_1:


//--------------------- .nv.global.init           --------------------------
	.section	.nv.global.init,"aw",@progbits
.nv.global.init:
	.type		_$_str,@object
	.size		_$_str,(_$_str_$_2 - _$_str)
_$_str:
        /*0000*/ 	.byte	0x5f, 0x5f, 0x43, 0x55, 0x44, 0x41, 0x5f, 0x46, 0x54, 0x5a, 0x00
	.type		_$_str_$_2,@object
	.size		_$_str_$_2,(.L_1 - _$_str_$_2)
_$_str_$_2:
        /*000b*/ 	.byte	0x5f, 0x5f, 0x43, 0x55, 0x44, 0x41, 0x5f, 0x50, 0x52, 0x45, 0x43, 0x5f, 0x53, 0x51, 0x52, 0x54
        /*001b*/ 	.byte	0x00
.L_1:


//--------------------- .nv.constant0.triton_poi_fused__native_batch_norm_legit_no_training__unsafe_index_relu_11 --------------------------
	.section	.nv.constant0.triton_poi_fused__native_batch_norm_legit_no_training__unsafe_index_relu_11,"a",@progbits
	.sectionflags	@""
	.align	4
.nv.constant0.triton_poi_fused__native_batch_norm_legit_no_training__unsafe_index_relu_11:
	.zero		588
